	.headerflags	@"EF_CUDA_TEXMODE_UNIFIED EF_CUDA_64BIT_ADDRESS EF_CUDA_ACCELERATORS EF_CUDA_SM90 EF_CUDA_VIRTUAL_SM(EF_CUDA_SM90)"
	.elftype	@"ET_EXEC"


//--------------------- .nv.info                  --------------------------
	.section	.nv.info,"",@"SHT_CUDA_INFO"
	.align	4


	//----- nvinfo : EIATTR_REGCOUNT
	.align		4
        /*0000*/ 	.byte	0x04, 0x2f
        /*0002*/ 	.short	(.L_4 - .L_3)
	.align		4
.L_3:
        /*0004*/ 	.word	index@(triton_per_fused_add_eq_gather_masked_fill_mean_mul_neg_sum_2)
        /*0008*/ 	.word	0x00000018


	//----- nvinfo : EIATTR_MIN_STACK_SIZE
	.align		4
.L_4:
        /*000c*/ 	.byte	0x04, 0x12
        /*000e*/ 	.short	(.L_6 - .L_5)
	.align		4
.L_5:
        /*0010*/ 	.word	index@(triton_per_fused_add_eq_gather_masked_fill_mean_mul_neg_sum_2)
        /*0014*/ 	.word	0x00000000


	//----- nvinfo : EIATTR_FRAME_SIZE
	.align		4
.L_6:
        /*0018*/ 	.byte	0x04, 0x11
        /*001a*/ 	.short	(.L_8 - .L_7)
	.align		4
.L_7:
        /*001c*/ 	.word	index@(triton_per_fused_add_eq_gather_masked_fill_mean_mul_neg_sum_2)
        /*0020*/ 	.word	0x00000000


	//----- nvinfo : EIATTR_MIN_STACK_SIZE
	.align		4
.L_8:
        /*0024*/ 	.byte	0x04, 0x12
        /*0026*/ 	.short	(.L_10 - .L_9)
	.align		4
.L_9:
        /*0028*/ 	.word	index@(triton_per_fused_add_eq_gather_masked_fill_mean_mul_neg_sum_2)
        /*002c*/ 	.word	0x00000000
.L_10:


//--------------------- .nv.info.triton_per_fused_add_eq_gather_masked_fill_mean_mul_neg_sum_2 --------------------------
	.section	.nv.info.triton_per_fused_add_eq_gather_masked_fill_mean_mul_neg_sum_2,"",@"SHT_CUDA_INFO"
	.sectionflags	@""
	.align	4


	//----- nvinfo : EIATTR_CUDA_API_VERSION
	.align		4
        /*0000*/ 	.byte	0x04, 0x37
        /*0002*/ 	.short	(.L_12 - .L_11)
.L_11:
        /*0004*/ 	.word	0x0000007c


	//----- nvinfo : EIATTR_KPARAM_INFO
	.align		4
.L_12:
        /*0008*/ 	.byte	0x04, 0x17
        /*000a*/ 	.short	(.L_14 - .L_13)
.L_13:
        /*000c*/ 	.word	0x00000000
        /*0010*/ 	.short	0x0003
        /*0012*/ 	.short	0x0018
        /*0014*/ 	.byte	0x00, 0xf0, 0x11, 0x00


	//----- nvinfo : EIATTR_KPARAM_INFO
	.align		4
.L_14:
        /*0018*/ 	.byte	0x04, 0x17
        /*001a*/ 	.short	(.L_16 - .L_15)
.L_15:
        /*001c*/ 	.word	0x00000000
        /*0020*/ 	.short	0x0002
        /*0022*/ 	.short	0x0010
        /*0024*/ 	.byte	0x00, 0xf4, 0x21, 0x00


	//----- nvinfo : EIATTR_KPARAM_INFO
	.align		4
.L_16:
        /*0028*/ 	.byte	0x04, 0x17
        /*002a*/ 	.short	(.L_18 - .L_17)
.L_17:
        /*002c*/ 	.word	0x00000000
        /*0030*/ 	.short	0x0001
        /*0032*/ 	.short	0x0008
        /*0034*/ 	.byte	0x00, 0xf4, 0x21, 0x00


	//----- nvinfo : EIATTR_KPARAM_INFO
	.align		4
.L_18:
        /*0038*/ 	.byte	0x04, 0x17
        /*003a*/ 	.short	(.L_20 - .L_19)
.L_19:
        /*003c*/ 	.word	0x00000000
        /*0040*/ 	.short	0x0000
        /*0042*/ 	.short	0x0000
        /*0044*/ 	.byte	0x00, 0xf4, 0x21, 0x00


	//----- nvinfo : EIATTR_SPARSE_MMA_MASK
	.align		4
.L_20:
        /*0048*/ 	.byte	0x03, 0x50
        /*004a*/ 	.short	0x0000


	//----- nvinfo : EIATTR_MAXREG_COUNT
	.align		4
        /*004c*/ 	.byte	0x03, 0x1b
        /*004e*/ 	.short	0x00ff


	//----- nvinfo : EIATTR_EXTERNS
	.align		4
        /*0050*/ 	.byte	0x04, 0x0f
        /*0052*/ 	.short	(.L_22 - .L_21)


	//   ....[0]....
	.align		4
.L_21:
        /*0054*/ 	.word	index@(__assertfail)


	//----- nvinfo : EIATTR_COOP_GROUP_MASK_REGIDS
	.align		4
.L_22:
        /*0058*/ 	.byte	0x04, 0x29
        /*005a*/ 	.short	(.L_24 - .L_23)


	//   ....[0]....
.L_23:
        /*005c*/ 	.word	0xffffffff


	//   ....[1]....
        /*0060*/ 	.word	0xffffffff


	//   ....[2]....
        /*0064*/ 	.word	0xffffffff


	//   ....[3]....
        /*0068*/ 	.word	0xffffffff


	//   ....[4]....
        /*006c*/ 	.word	0xffffffff


	//   ....[5]....
        /*0070*/ 	.word	0xffffffff


	//   ....[6]....
        /*0074*/ 	.word	0xffffffff


	//   ....[7]....
        /*0078*/ 	.word	0xffffffff


	//----- nvinfo : EIATTR_COOP_GROUP_INSTR_OFFSETS
	.align		4
.L_24:
        /*007c*/ 	.byte	0x04, 0x28
        /*007e*/ 	.short	(.L_26 - .L_25)


	//   ....[0]....
.L_25:
        /*0080*/ 	.word	0x000003c0


	//   ....[1]....
        /*0084*/ 	.word	0x000003e0


	//   ....[2]....
        /*0088*/ 	.word	0x00000400


	//   ....[3]....
        /*008c*/ 	.word	0x00000420


	//   ....[4]....
        /*0090*/ 	.word	0x00000430


	//   ....[5]....
        /*0094*/ 	.word	0x00000450


	//   ....[6]....
        /*0098*/ 	.word	0x00000470


	//   ....[7]....
        /*009c*/ 	.word	0x00000490


	//----- nvinfo : EIATTR_SYSCALL_OFFSETS
	.align		4
.L_26:
        /*00a0*/ 	.byte	0x04, 0x46
        /*00a2*/ 	.short	(.L_28 - .L_27)


	//   ....[0]....
.L_27:
        /*00a4*/ 	.word	0x00000280


	//----- nvinfo : EIATTR_EXIT_INSTR_OFFSETS
	.align		4
.L_28:
        /*00a8*/ 	.byte	0x04, 0x1c
        /*00aa*/ 	.short	(.L_30 - .L_29)


	//   ....[0]....
.L_29:
        /*00ac*/ 	.word	0x000004b0


	//   ....[1]....
        /*00b0*/ 	.word	0x00000530


	//----- nvinfo : EIATTR_REQNTID
	.align		4
.L_30:
        /*00b4*/ 	.byte	0x04, 0x10
        /*00b6*/ 	.short	(.L_32 - .L_31)
.L_31:
        /*00b8*/ 	.word	0x00000040
        /*00bc*/ 	.word	0x00000001
        /*00c0*/ 	.word	0x00000001


	//----- nvinfo : EIATTR_CRS_STACK_SIZE
	.align		4
.L_32:
        /*00c4*/ 	.byte	0x04, 0x1e
        /*00c6*/ 	.short	(.L_34 - .L_33)
.L_33:
        /*00c8*/ 	.word	0x00000000


	//----- nvinfo : EIATTR_CBANK_PARAM_SIZE
	.align		4
.L_34:
        /*00cc*/ 	.byte	0x03, 0x19
        /*00ce*/ 	.short	0x001c


	//----- nvinfo : EIATTR_PARAM_CBANK
	.align		4
        /*00d0*/ 	.byte	0x04, 0x0a
        /*00d2*/ 	.short	(.L_36 - .L_35)
	.align		4
.L_35:
        /*00d4*/ 	.word	index@(.nv.constant0.triton_per_fused_add_eq_gather_masked_fill_mean_mul_neg_sum_2)
        /*00d8*/ 	.short	0x0210
        /*00da*/ 	.short	0x001c


	//----- nvinfo : EIATTR_SW_WAR
	.align		4
.L_36:
        /*00dc*/ 	.byte	0x04, 0x36
        /*00de*/ 	.short	(.L_38 - .L_37)
.L_37:
        /*00e0*/ 	.word	0x00000008
.L_38:


//--------------------- .nv.callgraph             --------------------------
	.section	.nv.callgraph,"",@"SHT_CUDA_CALLGRAPH"
	.align	4
	.sectionentsize	8
	.align		4
        /*0000*/ 	.word	0x00000000
	.align		4
        /*0004*/ 	.word	0xffffffff
	.align		4
        /*0008*/ 	.word	index@(triton_per_fused_add_eq_gather_masked_fill_mean_mul_neg_sum_2)
	.align		4
        /*000c*/ 	.word	index@(__assertfail)
	.align		4
        /*0010*/ 	.word	0x00000000
	.align		4
        /*0014*/ 	.word	0xfffffffe
	.align		4
        /*0018*/ 	.word	0x00000000
	.align		4
        /*001c*/ 	.word	0xfffffffd
	.align		4
        /*0020*/ 	.word	0x00000000
	.align		4
        /*0024*/ 	.word	0xfffffffc


//--------------------- .nv.constant4             --------------------------
	.section	.nv.constant4,"a",@progbits
	.align	8
	.align		8
.nv.constant4:
        /*0000*/ 	.dword	__assertfail
	.align		8
        /*0008*/ 	.dword	assertFunc_0
	.align		8
        /*0010*/ 	.dword	assertFile_0
	.align		8
        /*0018*/ 	.dword	assertMessage_0


//--------------------- .text.triton_per_fused_add_eq_gather_masked_fill_mean_mul_neg_sum_2 --------------------------
	.section	.text.triton_per_fused_add_eq_gather_masked_fill_mean_mul_neg_sum_2,"ax",@progbits
	.sectionflags	@"SHF_BARRIERS=1"
	.align	128
        .global         triton_per_fused_add_eq_gather_masked_fill_mean_mul_neg_sum_2
        .type           triton_per_fused_add_eq_gather_masked_fill_mean_mul_neg_sum_2,@function
        .size           triton_per_fused_add_eq_gather_masked_fill_mean_mul_neg_sum_2,(.L_x_2 - triton_per_fused_add_eq_gather_masked_fill_mean_mul_neg_sum_2)
        .other          triton_per_fused_add_eq_gather_masked_fill_mean_mul_neg_sum_2,@"STO_CUDA_ENTRY STV_DEFAULT"
triton_per_fused_add_eq_gather_masked_fill_mean_mul_neg_sum_2:
.text.triton_per_fused_add_eq_gather_masked_fill_mean_mul_neg_sum_2:
[----:B------:R-:W0:Y:S02]  /*0000*/  LDC R1, c[0x0][0x28] ;  /* 0x00000a00ff017b82 */ /* 0x000e240000000800 */
[----:B------:R-:W1:Y:S01]  /*0010*/  S2R R19, SR_TID.X ;  /* 0x0000000000137919 */ /* 0x000e620000002100 */
[----:B------:R-:W2:Y:S01]  /*0020*/  LDC.64 R2, c[0x0][0x218] ;  /* 0x00008600ff027b82 */ /* 0x000ea20000000a00 */
[----:B------:R-:W-:Y:S01]  /*0030*/  ULDC.64 UR4, c[0x0][0x208] ;  /* 0x0000820000047ab9 */ /* 0x000fe20000000a00 */
[----:B-1----:R-:W-:-:S05]  /*0040*/  LOP3.LUT R5, R19, 0xf, RZ, 0xc0, !PT ;  /* 0x0000000f13057812 */ /* 0x002fca00078ec0ff */
[----:B--2---:R-:W-:Y:S02]  /*0050*/  IMAD.WIDE.U32 R2, R5, 0x8, R2 ;  /* 0x0000000805027825 */ /* 0x004fe400078e0002 */
[----:B------:R-:W1:Y:S04]  /*0060*/  LDC.64 R4, c[0x0][0x220] ;  /* 0x00008800ff047b82 */ /* 0x000e680000000a00 */
[----:B------:R-:W2:Y:S01]  /*0070*/  LDG.E.64 R2, desc[UR4][R2.64] ;  /* 0x0000000402027981 */ /* 0x000ea2000c1e1b00 */
[----:B------:R-:W-:-:S05]  /*0080*/  LOP3.LUT R15, R19, 0xc, RZ, 0xc0, !PT ;  /* 0x0000000c130f7812 */ /* 0x000fca00078ec0ff */
[----:B-1----:R-:W-:-:S05]  /*0090*/  IMAD.WIDE.U32 R4, R15, 0x4, R4 ;  /* 0x000000040f047825 */ /* 0x002fca00078e0004 */
[----:B------:R1:W5:Y:S04]  /*00a0*/  LDG.E.EL R9, desc[UR4][R4.64] ;  /* 0x0000000404097981 */ /* 0x000368000c2e1900 */
[----:B------:R1:W5:Y:S04]  /*00b0*/  LDG.E.EL R0, desc[UR4][R4.64+0x4] ;  /* 0x0000040404007981 */ /* 0x000368000c2e1900 */
[----:B------:R1:W5:Y:S04]  /*00c0*/  LDG.E.EL R14, desc[UR4][R4.64+0x8] ;  /* 0x00000804040e7981 */ /* 0x000368000c2e1900 */
[----:B------:R1:W5:Y:S01]  /*00d0*/  LDG.E.EL R16, desc[UR4][R4.64+0xc] ;  /* 0x00000c0404107981 */ /* 0x000362000c2e1900 */
[----:B--2---:R-:W-:-:S04]  /*00e0*/  ISETP.NE.U32.AND P0, PT, R2, -0x64, PT ;  /* 0xffffff9c0200780c */ /* 0x004fc80003f05070 */
[----:B------:R-:W-:-:S04]  /*00f0*/  ISETP.NE.AND.EX P0, PT, R3, -0x1, PT, P0 ;  /* 0xffffffff0300780c */ /* 0x000fc80003f05300 */
[----:B------:R-:W-:Y:S02]  /*0100*/  SEL R17, R3, RZ, P0 ;  /* 0x000000ff03117207 */ /* 0x000fe40000000000 */
[----:B------:R-:W-:Y:S02]  /*0110*/  SEL R18, R2, RZ, P0 ;  /* 0x000000ff02127207 */ /* 0x000fe40000000000 */
[----:B------:R-:W-:-:S04]  /*0120*/  SHF.R.U32.HI R3, RZ, 0x1d, R17 ;  /* 0x0000001dff037819 */ /* 0x000fc80000011611 */
[----:B------:R-:W-:-:S04]  /*0130*/  LOP3.LUT R3, R3, 0x4, RZ, 0xc0, !PT ;  /* 0x0000000403037812 */ /* 0x000fc800078ec0ff */
[----:B------:R-:W-:-:S04]  /*0140*/  IADD3 R2, P2, R3, R18, RZ ;  /* 0x0000001203027210 */ /* 0x000fc80007f5e0ff */
[----:B------:R-:W-:Y:S01]  /*0150*/  ISETP.GE.U32.AND P1, PT, R2, 0x4, PT ;  /* 0x000000040200780c */ /* 0x000fe20003f26070 */
[----:B------:R-:W-:-:S05]  /*0160*/  IMAD.X R2, RZ, RZ, R17, P2 ;  /* 0x000000ffff027224 */ /* 0x000fca00010e0611 */
[----:B------:R-:W-:-:S13]  /*0170*/  ISETP.GE.U32.AND.EX P1, PT, R2, RZ, PT, P1 ;  /* 0x000000ff0200720c */ /* 0x000fda0003f26110 */
[----:B-1----:R-:W-:Y:S05]  /*0180*/  @!P1 BRA `(.L_x_0) ;  /* 0x0000000000409947 */ /* 0x002fea0003800000 */
[----:B------:R-:W-:Y:S01]  /*0190*/  MOV R2, 0x0 ;  /* 0x0000000000027802 */ /* 0x000fe20000000f00 */
[----:B------:R-:W-:Y:S01]  /*01a0*/  ULDC.64 UR6, c[0x4][0x18] ;  /* 0x0100060000067ab9 */ /* 0x000fe20000000a00 */
[----:B------:R-:W-:Y:S01]  /*01b0*/  ULDC.64 UR8, c[0x4][0x8] ;  /* 0x0100020000087ab9 */ /* 0x000fe20000000a00 */
[----:B------:R-:W-:Y:S01]  /*01c0*/  IMAD.U32 R4, RZ, RZ, UR6 ;  /* 0x00000006ff047e24 */ /* 0x000fe2000f8e00ff */
[----:B------:R-:W-:Y:S01]  /*01d0*/  MOV R5, UR7 ;  /* 0x0000000700057c02 */ /* 0x000fe20008000f00 */
[----:B------:R-:W-:Y:S01]  /*01e0*/  ULDC.64 UR6, c[0x4][0x10] ;  /* 0x0100040000067ab9 */ /* 0x000fe20000000a00 */
[----:B------:R-:W1:Y:S01]  /*01f0*/  LDC.64 R2, c[0x4][R2] ;  /* 0x0100000002027b82 */ /* 0x000e620000000a00 */
[----:B------:R-:W-:Y:S01]  /*0200*/  HFMA2.MMA R12, -RZ, RZ, 0, 5.9604644775390625e-08 ;  /* 0x00000001ff0c7435 */ /* 0x000fe200000001ff */
[----:B------:R-:W-:Y:S01]  /*0210*/  IMAD.U32 R6, RZ, RZ, UR6 ;  /* 0x00000006ff067e24 */ /* 0x000fe2000f8e00ff */
[----:B------:R-:W-:Y:S01]  /*0220*/  MOV R7, UR7 ;  /* 0x0000000700077c02 */ /* 0x000fe20008000f00 */
[----:B------:R-:W-:Y:S01]  /*0230*/  IMAD.U32 R10, RZ, RZ, UR8 ;  /* 0x00000008ff0a7e24 */ /* 0x000fe2000f8e00ff */
[----:B------:R-:W-:Y:S01]  /*0240*/  MOV R11, UR9 ;  /* 0x00000009000b7c02 */ /* 0x000fe20008000f00 */
[----:B------:R-:W-:-:S02]  /*0250*/  IMAD.MOV.U32 R8, RZ, RZ, 0x2c ;  /* 0x0000002cff087424 */ /* 0x000fc400078e00ff */
[----:B------:R-:W-:-:S07]  /*0260*/  IMAD.MOV.U32 R13, RZ, RZ, RZ ;  /* 0x000000ffff0d7224 */ /* 0x000fce00078e00ff */
[----:B------:R-:W-:-:S07]  /*0270*/  LEPC R20, `(.L_x_0) ;  /* 0x000000001014794e */ /* 0x000fce0000000000 */
[----:B01---5:R-:W-:Y:S05]  /*0280*/  CALL.ABS.NOINC R2 ;  /* 0x0000000002007343 */ /* 0x023fea0003c00000 */
.L_x_0:
[----:B------:R-:W-:Y:S05]  /*0290*/  WARPSYNC.ALL ;  /* 0x0000000000007948 */ /* 0x000fea0003800000 */
[----:B------:R-:W-:Y:S01]  /*02a0*/  BAR.SYNC.DEFER_BLOCKING 0x0 ;  /* 0x0000000000007b1d */ /* 0x000fe20000010000 */
[----:B------:R-:W-:Y:S02]  /*02b0*/  SHF.R.U32.HI R3, RZ, 0x1b, R17 ;  /* 0x0000001bff037819 */ /* 0x000fe40000011611 */
[----:B------:R-:W-:Y:S02]  /*02c0*/  SHF.L.U32 R2, R15, 0x2, RZ ;  /* 0x000000020f027819 */ /* 0x000fe400000006ff */
[----:B------:R-:W-:Y:S01]  /*02d0*/  LOP3.LUT R3, R3, 0x10, RZ, 0xc0, !PT ;  /* 0x0000001003037812 */ /* 0x000fe200078ec0ff */
[----:B------:R-:W-:-:S02]  /*02e0*/  ULDC.64 UR6, c[0x0][0x220] ;  /* 0x0000880000067ab9 */ /* 0x000fc40000000a00 */
[----:B------:R-:W-:-:S04]  /*02f0*/  LEA R4, P1, R18, UR6, 0x2 ;  /* 0x0000000612047c11 */ /* 0x000fc8000f8210ff */
[----:B------:R-:W-:Y:S02]  /*0300*/  IADD3 R2, P2, P3, R2, R4, R3 ;  /* 0x0000000402027210 */ /* 0x000fe40007b5e003 */
[----:B------:R-:W-:-:S04]  /*0310*/  LEA.HI.X R17, R18, UR7, R17, 0x2, P1 ;  /* 0x0000000712117c11 */ /* 0x000fc800088f1411 */
[----:B------:R-:W-:-:S05]  /*0320*/  IADD3.X R3, RZ, R17, RZ, P2, P3 ;  /* 0x00000011ff037210 */ /* 0x000fca00017e64ff */
[----:B------:R-:W2:Y:S01]  /*0330*/  LDG.E.EL R2, desc[UR4][R2.64] ;  /* 0x0000000402027981 */ /* 0x000ea2000c2e1900 */
[----:B-----5:R-:W-:-:S04]  /*0340*/  FADD R9, R9, R0 ;  /* 0x0000000009097221 */ /* 0x020fc80000000000 */
[----:B------:R-:W-:-:S04]  /*0350*/  FADD R9, R14, R9 ;  /* 0x000000090e097221 */ /* 0x000fc80000000000 */
[----:B------:R-:W-:-:S04]  /*0360*/  FADD R9, R16, R9 ;  /* 0x0000000910097221 */ /* 0x000fc80000000000 */
[----:B------:R-:W-:-:S05]  /*0370*/  FADD R9, RZ, -R9 ;  /* 0x80000009ff097221 */ /* 0x000fca0000000000 */
[----:B------:R-:W-:Y:S01]  /*0380*/  FSEL R9, R9, RZ, P0 ;  /* 0x000000ff09097208 */ /* 0x000fe20000000000 */
[----:B--2---:R-:W-:-:S05]  /*0390*/  FADD R4, RZ, -R2 ;  /* 0x80000002ff047221 */ /* 0x004fca0000000000 */
[----:B------:R-:W-:Y:S02]  /*03a0*/  FSEL R4, R4, RZ, P0 ;  /* 0x000000ff04047208 */ /* 0x000fe40000000000 */
[----:B------:R-:W-:-:S03]  /*03b0*/  LOP3.LUT P0, RZ, R19, 0x3f, RZ, 0xc0, !PT ;  /* 0x0000003f13ff7812 */ /* 0x000fc6000780c0ff */
[----:B------:R-:W1:Y:S02]  /*03c0*/  SHFL.BFLY PT, R5, R4, 0x8, 0x1f ;  /* 0x0d001f0004057f89 */ /* 0x000e6400000e0000 */
[----:B-1----:R-:W-:-:S05]  /*03d0*/  FADD R5, R4, R5 ;  /* 0x0000000504057221 */ /* 0x002fca0000000000 */
[----:B------:R-:W1:Y:S02]  /*03e0*/  SHFL.BFLY PT, R6, R5, 0x4, 0x1f ;  /* 0x0c801f0005067f89 */ /* 0x000e6400000e0000 */
[----:B-1----:R-:W-:-:S05]  /*03f0*/  FADD R6, R5, R6 ;  /* 0x0000000605067221 */ /* 0x002fca0000000000 */
[----:B------:R-:W1:Y:S02]  /*0400*/  SHFL.BFLY PT, R7, R6, 0x2, 0x1f ;  /* 0x0c401f0006077f89 */ /* 0x000e6400000e0000 */
[----:B-1----:R-:W-:-:S05]  /*0410*/  FADD R7, R6, R7 ;  /* 0x0000000706077221 */ /* 0x002fca0000000000 */
[----:B------:R-:W-:Y:S04]  /*0420*/  SHFL.BFLY PT, R0, R7, 0x1, 0x1f ;  /* 0x0c201f0007007f89 */ /* 0x000fe800000e0000 */
[----:B------:R-:W1:Y:S02]  /*0430*/  SHFL.BFLY PT, R2, R9, 0x8, 0x1f ;  /* 0x0d001f0009027f89 */ /* 0x000e6400000e0000 */
[----:B-1----:R-:W-:-:S05]  /*0440*/  FADD R2, R9, R2 ;  /* 0x0000000209027221 */ /* 0x002fca0000000000 */
[----:B------:R-:W1:Y:S02]  /*0450*/  SHFL.BFLY PT, R3, R2, 0x4, 0x1f ;  /* 0x0c801f0002037f89 */ /* 0x000e6400000e0000 */
[----:B-1----:R-:W-:-:S05]  /*0460*/  FADD R3, R2, R3 ;  /* 0x0000000302037221 */ /* 0x002fca0000000000 */
[----:B------:R-:W1:Y:S02]  /*0470*/  SHFL.BFLY PT, R4, R3, 0x2, 0x1f ;  /* 0x0c401f0003047f89 */ /* 0x000e6400000e0000 */
[----:B-1----:R-:W-:-:S05]  /*0480*/  FADD R4, R3, R4 ;  /* 0x0000000403047221 */ /* 0x002fca0000000000 */
[----:B------:R1:W1:Y:S01]  /*0490*/  SHFL.BFLY PT, R5, R4, 0x1, 0x1f ;  /* 0x0c201f0004057f89 */ /* 0x00026200000e0000 */
[----:B------:R-:W-:Y:S06]  /*04a0*/  BAR.SYNC.DEFER_BLOCKING 0x0 ;  /* 0x0000000000007b1d */ /* 0x000fec0000010000 */
[----:B-1----:R-:W-:Y:S05]  /*04b0*/  @P0 EXIT ;  /* 0x000000000000094d */ /* 0x002fea0003800000 */
[----:B------:R-:W0:Y:S01]  /*04c0*/  LDC.64 R2, c[0x0][0x210] ;  /* 0x00008400ff027b82 */ /* 0x000e220000000a00 */
[----:B------:R-:W-:Y:S01]  /*04d0*/  FADD R0, R7, R0 ;  /* 0x0000000007007221 */ /* 0x000fe20000000000 */
[----:B------:R-:W-:-:S03]  /*04e0*/  FADD R5, R4, R5 ;  /* 0x0000000504057221 */ /* 0x000fc60000000000 */
[----:B------:R-:W-:Y:S01]  /*04f0*/  FMUL R0, R0, 0.0625 ;  /* 0x3d80000000007820 */ /* 0x000fe20000400000 */
[----:B------:R-:W-:-:S04]  /*0500*/  FMUL R5, R5, 0.0625 ;  /* 0x3d80000005057820 */ /* 0x000fc80000400000 */
[----:B------:R-:W-:-:S05]  /*0510*/  FFMA R5, RZ, R5, R0 ;  /* 0x00000005ff057223 */ /* 0x000fca0000000000 */
[----:B0-----:R-:W-:Y:S01]  /*0520*/  STG.E desc[UR4][R2.64], R5 ;  /* 0x0000000502007986 */ /* 0x001fe2000c101904 */
[----:B------:R-:W-:Y:S05]  /*0530*/  EXIT ;  /* 0x000000000000794d */ /* 0x000fea0003800000 */
.L_x_1:
[----:B------:R-:W-:-:S00]  /*0540*/  BRA `(.L_x_1) ;  /* 0xfffffffc00fc7947 */ /* 0x000fc0000383ffff */
[----:B------:R-:W-:-:S00]  /*0550*/  NOP ;  /* 0x0000000000007918 */ /* 0x000fc00000000000 */
        /* <DEDUP_REMOVED lines=10> */
.L_x_2:


//--------------------- .nv.global.init           --------------------------
	.section	.nv.global.init,"aw",@progbits
.nv.global.init:
	.type		assertFunc_0,@object
	.size		assertFunc_0,(assertMessage_0 - assertFunc_0)
assertFunc_0:
        /*0000*/ 	.byte	0x75, 0x6e, 0x6b, 0x6e, 0x6f, 0x77, 0x6e, 0x00
	.type		assertMessage_0,@object
	.size		assertMessage_0,(assertFile_0 - assertMessage_0)
assertMessage_0:
        /*0008*/ 	.byte	0x69, 0x6e, 0x64, 0x65, 0x78, 0x20, 0x6f, 0x75, 0x74, 0x20, 0x6f, 0x66, 0x20, 0x62, 0x6f, 0x75
        /*0018*/ 	.byte	0x6e, 0x64, 0x73, 0x3a, 0x20, 0x30, 0x20, 0x3c, 0x3d, 0x20, 0x74, 0x6d, 0x70, 0x38, 0x20, 0x3c
        /*0028*/ 	.byte	0x20, 0x34, 0x00
	.type		assertFile_0,@object
	.size		assertFile_0,(.L_1 - assertFile_0)
assertFile_0:
        /*002b*/ 	.byte	0x69, 0x6e, 0x64, 0x75, 0x63, 0x74, 0x6f, 0x72, 0x5f, 0x63, 0x61, 0x63, 0x68, 0x65, 0x2f, 0x69
        /*003b*/ 	.byte	0x63, 0x2f, 0x63, 0x69, 0x63, 0x35, 0x37, 0x77, 0x63, 0x6e, 0x63, 0x78, 0x62, 0x6b, 0x64, 0x73
        /*004b*/ 	.byte	0x75, 0x7a, 0x6c, 0x73, 0x61, 0x35, 0x6e, 0x68, 0x61, 0x74, 0x64, 0x64, 0x65, 0x66, 0x78, 0x36
        /*005b*/ 	.byte	0x74, 0x33, 0x6e, 0x75, 0x75, 0x62, 0x33, 0x74, 0x67, 0x6b, 0x62, 0x6e, 0x73, 0x33, 0x63, 0x69
        /*006b*/ 	.byte	0x77, 0x7a, 0x7a, 0x6d, 0x74, 0x33, 0x2e, 0x70, 0x79, 0x00
.L_1:


//--------------------- .nv.constant0.triton_per_fused_add_eq_gather_masked_fill_mean_mul_neg_sum_2 --------------------------
	.section	.nv.constant0.triton_per_fused_add_eq_gather_masked_fill_mean_mul_neg_sum_2,"a",@progbits
	.sectionflags	@""
	.align	4
.nv.constant0.triton_per_fused_add_eq_gather_masked_fill_mean_mul_neg_sum_2:
	.zero		556


//--------------------- SYMBOLS --------------------------

	.type		__assertfail,@function
